	.headerflags	@"EF_CUDA_TEXMODE_UNIFIED EF_CUDA_64BIT_ADDRESS EF_CUDA_ACCELERATORS EF_CUDA_SM90 EF_CUDA_VIRTUAL_SM(EF_CUDA_SM90)"
	.elftype	@"ET_EXEC"


//--------------------- .nv.info                  --------------------------
	.section	.nv.info,"",@"SHT_CUDA_INFO"
	.align	4


	//----- nvinfo : EIATTR_REGCOUNT
	.align		4
        /*0000*/ 	.byte	0x04, 0x2f
        /*0002*/ 	.short	(.L_3 - .L_2)
	.align		4
.L_2:
        /*0004*/ 	.word	index@(triton_poi_fused__native_batch_norm_legit_no_training_convolution_relu_55)
        /*0008*/ 	.word	0x0000001a


	//----- nvinfo : EIATTR_MIN_STACK_SIZE
	.align		4
.L_3:
        /*000c*/ 	.byte	0x04, 0x12
        /*000e*/ 	.short	(.L_5 - .L_4)
	.align		4
.L_4:
        /*0010*/ 	.word	index@(triton_poi_fused__native_batch_norm_legit_no_training_convolution_relu_55)
        /*0014*/ 	.word	0x00000000


	//----- nvinfo : EIATTR_FRAME_SIZE
	.align		4
.L_5:
        /*0018*/ 	.byte	0x04, 0x11
        /*001a*/ 	.short	(.L_7 - .L_6)
	.align		4
.L_6:
        /*001c*/ 	.word	index@(triton_poi_fused__native_batch_norm_legit_no_training_convolution_relu_55)
        /*0020*/ 	.word	0x00000000


	//----- nvinfo : EIATTR_MIN_STACK_SIZE
	.align		4
.L_7:
        /*0024*/ 	.byte	0x04, 0x12
        /*0026*/ 	.short	(.L_9 - .L_8)
	.align		4
.L_8:
        /*0028*/ 	.word	index@(triton_poi_fused__native_batch_norm_legit_no_training_convolution_relu_55)
        /*002c*/ 	.word	0x00000000
.L_9:


//--------------------- .nv.info.triton_poi_fused__native_batch_norm_legit_no_training_convolution_relu_55 --------------------------
	.section	.nv.info.triton_poi_fused__native_batch_norm_legit_no_training_convolution_relu_55,"",@"SHT_CUDA_INFO"
	.sectionflags	@""
	.align	4


	//----- nvinfo : EIATTR_CUDA_API_VERSION
	.align		4
        /*0000*/ 	.byte	0x04, 0x37
        /*0002*/ 	.short	(.L_11 - .L_10)
.L_10:
        /*0004*/ 	.word	0x0000007c


	//----- nvinfo : EIATTR_KPARAM_INFO
	.align		4
.L_11:
        /*0008*/ 	.byte	0x04, 0x17
        /*000a*/ 	.short	(.L_13 - .L_12)
.L_12:
        /*000c*/ 	.word	0x00000000
        /*0010*/ 	.short	0x0007
        /*0012*/ 	.short	0x0038
        /*0014*/ 	.byte	0x00, 0xf0, 0x11, 0x00


	//----- nvinfo : EIATTR_KPARAM_INFO
	.align		4
.L_13:
        /*0018*/ 	.byte	0x04, 0x17
        /*001a*/ 	.short	(.L_15 - .L_14)
.L_14:
        /*001c*/ 	.word	0x00000000
        /*0020*/ 	.short	0x0006
        /*0022*/ 	.short	0x0030
        /*0024*/ 	.byte	0x00, 0xf4, 0x21, 0x00


	//----- nvinfo : EIATTR_KPARAM_INFO
	.align		4
.L_15:
        /*0028*/ 	.byte	0x04, 0x17
        /*002a*/ 	.short	(.L_17 - .L_16)
.L_16:
        /*002c*/ 	.word	0x00000000
        /*0030*/ 	.short	0x0005
        /*0032*/ 	.short	0x0028
        /*0034*/ 	.byte	0x00, 0xf4, 0x21, 0x00


	//----- nvinfo : EIATTR_KPARAM_INFO
	.align		4
.L_17:
        /*0038*/ 	.byte	0x04, 0x17
        /*003a*/ 	.short	(.L_19 - .L_18)
.L_18:
        /*003c*/ 	.word	0x00000000
        /*0040*/ 	.short	0x0004
        /*0042*/ 	.short	0x0020
        /*0044*/ 	.byte	0x00, 0xf4, 0x21, 0x00


	//----- nvinfo : EIATTR_KPARAM_INFO
	.align		4
.L_19:
        /*0048*/ 	.byte	0x04, 0x17
        /*004a*/ 	.short	(.L_21 - .L_20)
.L_20:
        /*004c*/ 	.word	0x00000000
        /*0050*/ 	.short	0x0003
        /*0052*/ 	.short	0x0018
        /*0054*/ 	.byte	0x00, 0xf4, 0x21, 0x00


	//----- nvinfo : EIATTR_KPARAM_INFO
	.align		4
.L_21:
        /*0058*/ 	.byte	0x04, 0x17
        /*005a*/ 	.short	(.L_23 - .L_22)
.L_22:
        /*005c*/ 	.word	0x00000000
        /*0060*/ 	.short	0x0002
        /*0062*/ 	.short	0x0010
        /*0064*/ 	.byte	0x00, 0xf4, 0x21, 0x00


	//----- nvinfo : EIATTR_KPARAM_INFO
	.align		4
.L_23:
        /*0068*/ 	.byte	0x04, 0x17
        /*006a*/ 	.short	(.L_25 - .L_24)
.L_24:
        /*006c*/ 	.word	0x00000000
        /*0070*/ 	.short	0x0001
        /*0072*/ 	.short	0x0008
        /*0074*/ 	.byte	0x00, 0xf4, 0x21, 0x00


	//----- nvinfo : EIATTR_KPARAM_INFO
	.align		4
.L_25:
        /*0078*/ 	.byte	0x04, 0x17
        /*007a*/ 	.short	(.L_27 - .L_26)
.L_26:
        /*007c*/ 	.word	0x00000000
        /*0080*/ 	.short	0x0000
        /*0082*/ 	.short	0x0000
        /*0084*/ 	.byte	0x00, 0xf4, 0x21, 0x00


	//----- nvinfo : EIATTR_SPARSE_MMA_MASK
	.align		4
.L_27:
        /*0088*/ 	.byte	0x03, 0x50
        /*008a*/ 	.short	0x0000


	//----- nvinfo : EIATTR_MAXREG_COUNT
	.align		4
        /*008c*/ 	.byte	0x03, 0x1b
        /*008e*/ 	.short	0x00ff


	//----- nvinfo : EIATTR_EXIT_INSTR_OFFSETS
	.align		4
        /*0090*/ 	.byte	0x04, 0x1c
        /*0092*/ 	.short	(.L_29 - .L_28)


	//   ....[0]....
.L_28:
        /*0094*/ 	.word	0x00000510


	//   ....[1]....
        /*0098*/ 	.word	0x00000530


	//----- nvinfo : EIATTR_REQNTID
	.align		4
.L_29:
        /*009c*/ 	.byte	0x04, 0x10
        /*009e*/ 	.short	(.L_31 - .L_30)
.L_30:
        /*00a0*/ 	.word	0x00000080
        /*00a4*/ 	.word	0x00000001
        /*00a8*/ 	.word	0x00000001


	//----- nvinfo : EIATTR_CBANK_PARAM_SIZE
	.align		4
.L_31:
        /*00ac*/ 	.byte	0x03, 0x19
        /*00ae*/ 	.short	0x003c


	//----- nvinfo : EIATTR_PARAM_CBANK
	.align		4
        /*00b0*/ 	.byte	0x04, 0x0a
        /*00b2*/ 	.short	(.L_33 - .L_32)
	.align		4
.L_32:
        /*00b4*/ 	.word	index@(.nv.constant0.triton_poi_fused__native_batch_norm_legit_no_training_convolution_relu_55)
        /*00b8*/ 	.short	0x0210
        /*00ba*/ 	.short	0x003c


	//----- nvinfo : EIATTR_SW_WAR
	.align		4
.L_33:
        /*00bc*/ 	.byte	0x04, 0x36
        /*00be*/ 	.short	(.L_35 - .L_34)
.L_34:
        /*00c0*/ 	.word	0x00000008
.L_35:


//--------------------- .nv.callgraph             --------------------------
	.section	.nv.callgraph,"",@"SHT_CUDA_CALLGRAPH"
	.align	4
	.sectionentsize	8
	.align		4
        /*0000*/ 	.word	0x00000000
	.align		4
        /*0004*/ 	.word	0xffffffff
	.align		4
        /*0008*/ 	.word	0x00000000
	.align		4
        /*000c*/ 	.word	0xfffffffe
	.align		4
        /*0010*/ 	.word	0x00000000
	.align		4
        /*0014*/ 	.word	0xfffffffd
	.align		4
        /*0018*/ 	.word	0x00000000
	.align		4
        /*001c*/ 	.word	0xfffffffc


//--------------------- .nv.constant4             --------------------------
	.section	.nv.constant4,"a",@progbits
	.align	8
	.align		8
.nv.constant4:
        /*0000*/ 	.dword	_$_str
	.align		8
        /*0008*/ 	.dword	_$_str_$_2


//--------------------- .text.triton_poi_fused__native_batch_norm_legit_no_training_convolution_relu_55 --------------------------
	.section	.text.triton_poi_fused__native_batch_norm_legit_no_training_convolution_relu_55,"ax",@progbits
	.align	128
        .global         triton_poi_fused__native_batch_norm_legit_no_training_convolution_relu_55
        .type           triton_poi_fused__native_batch_norm_legit_no_training_convolution_relu_55,@function
        .size           triton_poi_fused__native_batch_norm_legit_no_training_convolution_relu_55,(.L_x_1 - triton_poi_fused__native_batch_norm_legit_no_training_convolution_relu_55)
        .other          triton_poi_fused__native_batch_norm_legit_no_training_convolution_relu_55,@"STO_CUDA_ENTRY STV_DEFAULT"
triton_poi_fused__native_batch_norm_legit_no_training_convolution_relu_55:
.text.triton_poi_fused__native_batch_norm_legit_no_training_convolution_relu_55:
[----:B------:R-:W0:Y:S01]  /*0000*/  LDC R1, c[0x0][0x28] ;  /* 0x00000a00ff017b82 */ /* 0x000e220000000800 */
[----:B------:R-:W1:Y:S01]  /*0010*/  S2R R0, SR_TID.X ;  /* 0x0000000000007919 */ /* 0x000e620000002100 */
[----:B------:R-:W-:Y:S01]  /*0020*/  CS2R R16, SRZ ;  /* 0x0000000000107805 */ /* 0x000fe2000001ff00 */
[----:B------:R-:W-:-:S05]  /*0030*/  ULDC.64 UR4, c[0x0][0x208] ;  /* 0x0000820000047ab9 */ /* 0x000fca0000000a00 */
[----:B------:R-:W2:Y:S01]  /*0040*/  LDC.64 R14, c[0x0][0x218] ;  /* 0x00008600ff0e7b82 */ /* 0x000ea20000000a00 */
[----:B------:R-:W3:Y:S07]  /*0050*/  S2R R5, SR_CTAID.X ;  /* 0x0000000000057919 */ /* 0x000eee0000002500 */
[----:B------:R-:W4:Y:S08]  /*0060*/  LDC.64 R22, c[0x0][0x210] ;  /* 0x00008400ff167b82 */ /* 0x000f300000000a00 */
[----:B------:R-:W5:Y:S08]  /*0070*/  LDC.64 R20, c[0x0][0x220] ;  /* 0x00008800ff147b82 */ /* 0x000f700000000a00 */
[----:B------:R-:W2:Y:S01]  /*0080*/  LDC.64 R8, c[0x0][0x230] ;  /* 0x00008c00ff087b82 */ /* 0x000ea20000000a00 */
[----:B-1----:R-:W-:-:S07]  /*0090*/  IMAD.SHL.U32 R0, R0, 0x2, RZ ;  /* 0x0000000200007824 */ /* 0x002fce00078e00ff */
[----:B------:R-:W1:Y:S01]  /*00a0*/  LDC.64 R6, c[0x0][0x238] ;  /* 0x00008e00ff067b82 */ /* 0x000e620000000a00 */
[----:B---3--:R-:W-:Y:S02]  /*00b0*/  SHF.R.S32.HI R3, RZ, 0x17, R5 ;  /* 0x00000017ff037819 */ /* 0x008fe40000011405 */
[----:B------:R-:W-:Y:S02]  /*00c0*/  LOP3.LUT R0, R0, 0xfe, RZ, 0xc0, !PT ;  /* 0x000000fe00007812 */ /* 0x000fe400078ec0ff */
[----:B------:R-:W-:-:S03]  /*00d0*/  SGXT R3, R3, 0x1 ;  /* 0x000000010303781a */ /* 0x000fc60000000200 */
[----:B------:R-:W-:Y:S02]  /*00e0*/  IMAD R0, R5, 0x100, R0 ;  /* 0x0000010005007824 */ /* 0x000fe400078e0200 */
[----:B------:R-:W3:Y:S03]  /*00f0*/  LDC.64 R4, c[0x0][0x228] ;  /* 0x00008a00ff047b82 */ /* 0x000ee60000000a00 */
[----:B------:R-:W-:Y:S02]  /*0100*/  LEA.HI R3, R3, R0, RZ, 0x2 ;  /* 0x0000000003037211 */ /* 0x000fe400078f10ff */
[----:B------:R-:W-:Y:S02]  /*0110*/  ISETP.GE.AND P0, PT, R0, 0x400, PT ;  /* 0x000004000000780c */ /* 0x000fe40003f06270 */
[--C-:B------:R-:W-:Y:S02]  /*0120*/  SHF.R.S32.HI R19, RZ, 0x2, R3.reuse ;  /* 0x00000002ff137819 */ /* 0x100fe40000011403 */
[----:B------:R-:W-:-:S04]  /*0130*/  SHF.R.S32.HI R2, RZ, 0x1f, R3 ;  /* 0x0000001fff027819 */ /* 0x000fc80000011403 */
[----:B------:R-:W-:-:S04]  /*0140*/  LEA.HI R2, R2, R19, RZ, 0x6 ;  /* 0x0000001302027211 */ /* 0x000fc800078f30ff */
[----:B------:R-:W-:-:S04]  /*0150*/  LOP3.LUT R2, R2, 0xffffffc0, RZ, 0xc0, !PT ;  /* 0xffffffc002027812 */ /* 0x000fc800078ec0ff */
[----:B------:R-:W-:-:S05]  /*0160*/  IADD3 R19, R19, -R2, RZ ;  /* 0x8000000213137210 */ /* 0x000fca0007ffe0ff */
[----:B---3--:R-:W-:-:S05]  /*0170*/  IMAD.WIDE R4, R19, 0x4, R4 ;  /* 0x0000000413047825 */ /* 0x008fca00078e0204 */
[----:B------:R-:W3:Y:S04]  /*0180*/  @!P0 LDG.E.EL R16, desc[UR4][R4.64] ;  /* 0x0000000404108981 */ /* 0x000ee8000c2e1900 */
[----:B------:R4:W3:Y:S01]  /*0190*/  @!P0 LDG.E.EL R17, desc[UR4][R4.64] ;  /* 0x0000000404118981 */ /* 0x0008e2000c2e1900 */
[----:B------:R-:W-:Y:S02]  /*01a0*/  CS2R R12, SRZ ;  /* 0x00000000000c7805 */ /* 0x000fe4000001ff00 */
[----:B------:R-:W-:Y:S02]  /*01b0*/  CS2R R10, SRZ ;  /* 0x00000000000a7805 */ /* 0x000fe4000001ff00 */
[----:B------:R-:W-:Y:S01]  /*01c0*/  CS2R R2, SRZ ;  /* 0x0000000000027805 */ /* 0x000fe2000001ff00 */
[----:B--2---:R-:W-:-:S05]  /*01d0*/  IMAD.WIDE R14, R19, 0x4, R14 ;  /* 0x00000004130e7825 */ /* 0x004fca00078e020e */
[----:B------:R-:W2:Y:S01]  /*01e0*/  @!P0 LDG.E.EL R13, desc[UR4][R14.64] ;  /* 0x000000040e0d8981 */ /* 0x000ea2000c2e1900 */
[----:B----4-:R-:W-:-:S03]  /*01f0*/  IMAD.WIDE R4, R0, 0x4, R22 ;  /* 0x0000000400047825 */ /* 0x010fc600078e0216 */
[----:B------:R-:W4:Y:S01]  /*0200*/  @!P0 LDG.E.EL R10, desc[UR4][R14.64] ;  /* 0x000000040e0a8981 */ /* 0x000f22000c2e1900 */
[----:B-----5:R-:W-:-:S03]  /*0210*/  IMAD.WIDE R22, R19, 0x4, R20 ;  /* 0x0000000413167825 */ /* 0x020fc600078e0214 */
[----:B------:R-:W2:Y:S01]  /*0220*/  @!P0 LDG.E.64 R2, desc[UR4][R4.64] ;  /* 0x0000000404028981 */ /* 0x000ea2000c1e1b00 */
[C---:B0-----:R-:W-:Y:S01]  /*0230*/  IMAD.WIDE R8, R19.reuse, 0x4, R8 ;  /* 0x0000000413087825 */ /* 0x041fe200078e0208 */
[----:B------:R-:W-:Y:S02]  /*0240*/  CS2R R20, SRZ ;  /* 0x0000000000147805 */ /* 0x000fe4000001ff00 */
[----:B------:R-:W5:Y:S01]  /*0250*/  @!P0 LDG.E.EL R11, desc[UR4][R22.64] ;  /* 0x00000004160b8981 */ /* 0x000f62000c2e1900 */
[----:B-1----:R-:W-:Y:S01]  /*0260*/  IMAD.WIDE R6, R19, 0x4, R6 ;  /* 0x0000000413067825 */ /* 0x002fe200078e0206 */
[----:B------:R-:W-:Y:S02]  /*0270*/  CS2R R18, SRZ ;  /* 0x0000000000127805 */ /* 0x000fe4000001ff00 */
[----:B------:R-:W2:Y:S04]  /*0280*/  @!P0 LDG.E.EL R12, desc[UR4][R22.64] ;  /* 0x00000004160c8981 */ /* 0x000ea8000c2e1900 */
[----:B------:R-:W2:Y:S04]  /*0290*/  @!P0 LDG.E.EL R20, desc[UR4][R8.64] ;  /* 0x0000000408148981 */ /* 0x000ea8000c2e1900 */
[----:B------:R0:W2:Y:S04]  /*02a0*/  @!P0 LDG.E.EL R21, desc[UR4][R8.64] ;  /* 0x0000000408158981 */ /* 0x0000a8000c2e1900 */
[----:B------:R-:W2:Y:S04]  /*02b0*/  @!P0 LDG.E.EL R19, desc[UR4][R6.64] ;  /* 0x0000000406138981 */ /* 0x000ea8000c2e1900 */
[----:B------:R1:W2:Y:S01]  /*02c0*/  @!P0 LDG.E.EL R18, desc[UR4][R6.64] ;  /* 0x0000000406128981 */ /* 0x0002a2000c2e1900 */
[----:B0-----:R-:W-:Y:S01]  /*02d0*/  HFMA2.MMA R8, -RZ, RZ, 1.625, 0 ;  /* 0x3e800000ff087435 */ /* 0x001fe200000001ff */
[----:B-1----:R-:W0:Y:S02]  /*02e0*/  LDC.64 R6, c[0x0][0x240] ;  /* 0x00009000ff067b82 */ /* 0x002e240000000a00 */
[----:B0-----:R-:W-:-:S04]  /*02f0*/  IMAD.WIDE R6, R0, 0x4, R6 ;  /* 0x0000000400067825 */ /* 0x001fc800078e0206 */
[----:B---3--:R-:W-:Y:S01]  /*0300*/  FADD R16, R16, 9.9999997473787516356e-06 ;  /* 0x3727c5ac10107421 */ /* 0x008fe20000000000 */
[----:B------:R-:W-:-:S03]  /*0310*/  FADD R17, R17, 9.9999997473787516356e-06 ;  /* 0x3727c5ac11117421 */ /* 0x000fc60000000000 */
[----:B------:R-:W0:Y:S08]  /*0320*/  MUFU.SQRT R14, R16 ;  /* 0x00000010000e7308 */ /* 0x000e300000002000 */
[----:B------:R-:W1:Y:S01]  /*0330*/  MUFU.SQRT R15, R17 ;  /* 0x00000011000f7308 */ /* 0x000e620000002000 */
[C---:B0-----:R-:W-:Y:S02]  /*0340*/  FSETP.GT.AND P1, PT, R14.reuse, 8.50705917302346158658e+37, PT ;  /* 0x7e8000000e00780b */ /* 0x041fe40003f24000 */
[----:B------:R-:W-:-:S02]  /*0350*/  FSETP.GEU.AND P3, PT, R14, 1.175494350822287508e-38, PT ;  /* 0x008000000e00780b */ /* 0x000fc40003f6e000 */
[C---:B-1----:R-:W-:Y:S02]  /*0360*/  FSETP.GT.AND P2, PT, R15.reuse, 8.50705917302346158658e+37, PT ;  /* 0x7e8000000f00780b */ /* 0x042fe40003f44000 */
[----:B------:R-:W-:-:S07]  /*0370*/  FSETP.GEU.AND P4, PT, R15, 1.175494350822287508e-38, PT ;  /* 0x008000000f00780b */ /* 0x000fce0003f8e000 */
[----:B------:R-:W-:-:S04]  /*0380*/  @P1 FMUL R14, R14, 0.25 ;  /* 0x3e8000000e0e1820 */ /* 0x000fc80000400000 */
[----:B------:R-:W-:Y:S01]  /*0390*/  @!P3 FMUL R14, R14, 16777216 ;  /* 0x4b8000000e0eb820 */ /* 0x000fe20000400000 */
[----:B------:R-:W-:-:S04]  /*03a0*/  @P2 FMUL R15, R15, 0.25 ;  /* 0x3e8000000f0f2820 */ /* 0x000fc80000400000 */
[----:B------:R-:W-:Y:S01]  /*03b0*/  @!P4 FMUL R15, R15, 16777216 ;  /* 0x4b8000000f0fc820 */ /* 0x000fe20000400000 */
[----:B------:R-:W0:Y:S01]  /*03c0*/  MUFU.RCP R14, R14 ;  /* 0x0000000e000e7308 */ /* 0x000e220000001000 */
[----:B------:R-:W-:-:S07]  /*03d0*/  FSEL R9, R8, 1, P1 ;  /* 0x3f80000008097808 */ /* 0x000fce0000800000 */
[----:B------:R-:W1:Y:S01]  /*03e0*/  MUFU.RCP R15, R15 ;  /* 0x0000000f000f7308 */ /* 0x000e620000001000 */
[----:B------:R-:W-:Y:S01]  /*03f0*/  FSEL R8, R8, 1, P2 ;  /* 0x3f80000008087808 */ /* 0x000fe20001000000 */
[----:B------:R-:W-:Y:S01]  /*0400*/  @!P3 FMUL R9, R9, 16777216 ;  /* 0x4b8000000909b820 */ /* 0x000fe20000400000 */
[----:B--2---:R-:W-:Y:S01]  /*0410*/  FADD R2, R13, R2 ;  /* 0x000000020d027221 */ /* 0x004fe20000000000 */
[----:B----4-:R-:W-:Y:S02]  /*0420*/  FADD R3, R10, R3 ;  /* 0x000000030a037221 */ /* 0x010fe40000000000 */
[----:B------:R-:W-:Y:S01]  /*0430*/  @!P4 FMUL R8, R8, 16777216 ;  /* 0x4b8000000808c820 */ /* 0x000fe20000400000 */
[----:B0-----:R-:W-:Y:S01]  /*0440*/  FMUL R14, R14, R9 ;  /* 0x000000090e0e7220 */ /* 0x001fe20000400000 */
[----:B-----5:R-:W-:Y:S01]  /*0450*/  FADD R11, R2, -R11 ;  /* 0x8000000b020b7221 */ /* 0x020fe20000000000 */
[----:B------:R-:W-:Y:S01]  /*0460*/  FADD R12, R3, -R12 ;  /* 0x8000000c030c7221 */ /* 0x000fe20000000000 */
[----:B-1----:R-:W-:-:S02]  /*0470*/  FMUL R9, R15, R8 ;  /* 0x000000080f097220 */ /* 0x002fc40000400000 */
[----:B------:R-:W-:Y:S02]  /*0480*/  FMUL R14, R11, R14 ;  /* 0x0000000e0b0e7220 */ /* 0x000fe40000400000 */
[----:B------:R-:W-:Y:S02]  /*0490*/  FMUL R9, R12, R9 ;  /* 0x000000090c097220 */ /* 0x000fe40000400000 */
[----:B------:R-:W-:Y:S02]  /*04a0*/  FFMA R14, R14, R20, R19 ;  /* 0x000000140e0e7223 */ /* 0x000fe40000000013 */
[----:B------:R-:W-:Y:S01]  /*04b0*/  FFMA R9, R9, R21, R18 ;  /* 0x0000001509097223 */ /* 0x000fe20000000012 */
[----:B------:R0:W-:Y:S02]  /*04c0*/  @!P0 STG.E.64 desc[UR4][R4.64], R2 ;  /* 0x0000000204008986 */ /* 0x0001e4000c101b04 */
[----:B------:R-:W-:Y:S02]  /*04d0*/  FSETP.GEU.AND P1, PT, R14, RZ, PT ;  /* 0x000000ff0e00720b */ /* 0x000fe40003f2e000 */
[----:B------:R-:W-:-:S02]  /*04e0*/  FSETP.GEU.AND P2, PT, R9, RZ, PT ;  /* 0x000000ff0900720b */ /* 0x000fc40003f4e000 */
[----:B------:R-:W-:Y:S02]  /*04f0*/  FSEL R8, R14, RZ, P1 ;  /* 0x000000ff0e087208 */ /* 0x000fe40000800000 */
[----:B------:R-:W-:Y:S01]  /*0500*/  FSEL R9, R9, RZ, P2 ;  /* 0x000000ff09097208 */ /* 0x000fe20001000000 */
[----:B0-----:R-:W-:Y:S08]  /*0510*/  @P0 EXIT ;  /* 0x000000000000094d */ /* 0x001ff00003800000 */
[----:B------:R-:W-:Y:S01]  /*0520*/  STG.E.64 desc[UR4][R6.64], R8 ;  /* 0x0000000806007986 */ /* 0x000fe2000c101b04 */
[----:B------:R-:W-:Y:S05]  /*0530*/  EXIT ;  /* 0x000000000000794d */ /* 0x000fea0003800000 */
.L_x_0:
[----:B------:R-:W-:-:S00]  /*0540*/  BRA `(.L_x_0) ;  /* 0xfffffffc00fc7947 */ /* 0x000fc0000383ffff */
[----:B------:R-:W-:-:S00]  /*0550*/  NOP ;  /* 0x0000000000007918 */ /* 0x000fc00000000000 */
        /* <DEDUP_REMOVED lines=10> */
.L_x_1:


//--------------------- .nv.global.init           --------------------------
	.section	.nv.global.init,"aw",@progbits
.nv.global.init:
	.type		_$_str,@object
	.size		_$_str,(_$_str_$_2 - _$_str)
_$_str:
        /*0000*/ 	.byte	0x5f, 0x5f, 0x43, 0x55, 0x44, 0x41, 0x5f, 0x46, 0x54, 0x5a, 0x00
	.type		_$_str_$_2,@object
	.size		_$_str_$_2,(.L_1 - _$_str_$_2)
_$_str_$_2:
        /*000b*/ 	.byte	0x5f, 0x5f, 0x43, 0x55, 0x44, 0x41, 0x5f, 0x50, 0x52, 0x45, 0x43, 0x5f, 0x53, 0x51, 0x52, 0x54
        /*001b*/ 	.byte	0x00
.L_1:


//--------------------- .nv.constant0.triton_poi_fused__native_batch_norm_legit_no_training_convolution_relu_55 --------------------------
	.section	.nv.constant0.triton_poi_fused__native_batch_norm_legit_no_training_convolution_relu_55,"a",@progbits
	.sectionflags	@""
	.align	4
.nv.constant0.triton_poi_fused__native_batch_norm_legit_no_training_convolution_relu_55:
	.zero		588
